	.headerflags	@"EF_CUDA_TEXMODE_UNIFIED EF_CUDA_64BIT_ADDRESS EF_CUDA_ACCELERATORS EF_CUDA_SM90 EF_CUDA_VIRTUAL_SM(EF_CUDA_SM90)"
	.elftype	@"ET_EXEC"


//--------------------- .nv.info                  --------------------------
	.section	.nv.info,"",@"SHT_CUDA_INFO"
	.align	4


	//----- nvinfo : EIATTR_REGCOUNT
	.align		4
        /*0000*/ 	.byte	0x04, 0x2f
        /*0002*/ 	.short	(.L_1 - .L_0)
	.align		4
.L_0:
        /*0004*/ 	.word	index@(triton_poi_fused__unsafe_index_add_mul_sub_93)
        /*0008*/ 	.word	0x00000022


	//----- nvinfo : EIATTR_MIN_STACK_SIZE
	.align		4
.L_1:
        /*000c*/ 	.byte	0x04, 0x12
        /*000e*/ 	.short	(.L_3 - .L_2)
	.align		4
.L_2:
        /*0010*/ 	.word	index@(triton_poi_fused__unsafe_index_add_mul_sub_93)
        /*0014*/ 	.word	0x00000000


	//----- nvinfo : EIATTR_FRAME_SIZE
	.align		4
.L_3:
        /*0018*/ 	.byte	0x04, 0x11
        /*001a*/ 	.short	(.L_5 - .L_4)
	.align		4
.L_4:
        /*001c*/ 	.word	index@(triton_poi_fused__unsafe_index_add_mul_sub_93)
        /*0020*/ 	.word	0x00000000


	//----- nvinfo : EIATTR_MIN_STACK_SIZE
	.align		4
.L_5:
        /*0024*/ 	.byte	0x04, 0x12
        /*0026*/ 	.short	(.L_7 - .L_6)
	.align		4
.L_6:
        /*0028*/ 	.word	index@(triton_poi_fused__unsafe_index_add_mul_sub_93)
        /*002c*/ 	.word	0x00000000
.L_7:


//--------------------- .nv.info.triton_poi_fused__unsafe_index_add_mul_sub_93 --------------------------
	.section	.nv.info.triton_poi_fused__unsafe_index_add_mul_sub_93,"",@"SHT_CUDA_INFO"
	.sectionflags	@""
	.align	4


	//----- nvinfo : EIATTR_CUDA_API_VERSION
	.align		4
        /*0000*/ 	.byte	0x04, 0x37
        /*0002*/ 	.short	(.L_9 - .L_8)
.L_8:
        /*0004*/ 	.word	0x0000007c


	//----- nvinfo : EIATTR_KPARAM_INFO
	.align		4
.L_9:
        /*0008*/ 	.byte	0x04, 0x17
        /*000a*/ 	.short	(.L_11 - .L_10)
.L_10:
        /*000c*/ 	.word	0x00000000
        /*0010*/ 	.short	0x0006
        /*0012*/ 	.short	0x0030
        /*0014*/ 	.byte	0x00, 0xf0, 0x11, 0x00


	//----- nvinfo : EIATTR_KPARAM_INFO
	.align		4
.L_11:
        /*0018*/ 	.byte	0x04, 0x17
        /*001a*/ 	.short	(.L_13 - .L_12)
.L_12:
        /*001c*/ 	.word	0x00000000
        /*0020*/ 	.short	0x0005
        /*0022*/ 	.short	0x0028
        /*0024*/ 	.byte	0x00, 0xf4, 0x21, 0x00


	//----- nvinfo : EIATTR_KPARAM_INFO
	.align		4
.L_13:
        /*0028*/ 	.byte	0x04, 0x17
        /*002a*/ 	.short	(.L_15 - .L_14)
.L_14:
        /*002c*/ 	.word	0x00000000
        /*0030*/ 	.short	0x0004
        /*0032*/ 	.short	0x0020
        /*0034*/ 	.byte	0x00, 0xf4, 0x21, 0x00


	//----- nvinfo : EIATTR_KPARAM_INFO
	.align		4
.L_15:
        /*0038*/ 	.byte	0x04, 0x17
        /*003a*/ 	.short	(.L_17 - .L_16)
.L_16:
        /*003c*/ 	.word	0x00000000
        /*0040*/ 	.short	0x0003
        /*0042*/ 	.short	0x0018
        /*0044*/ 	.byte	0x00, 0xf4, 0x21, 0x00


	//----- nvinfo : EIATTR_KPARAM_INFO
	.align		4
.L_17:
        /*0048*/ 	.byte	0x04, 0x17
        /*004a*/ 	.short	(.L_19 - .L_18)
.L_18:
        /*004c*/ 	.word	0x00000000
        /*0050*/ 	.short	0x0002
        /*0052*/ 	.short	0x0010
        /*0054*/ 	.byte	0x00, 0xf4, 0x21, 0x00


	//----- nvinfo : EIATTR_KPARAM_INFO
	.align		4
.L_19:
        /*0058*/ 	.byte	0x04, 0x17
        /*005a*/ 	.short	(.L_21 - .L_20)
.L_20:
        /*005c*/ 	.word	0x00000000
        /*0060*/ 	.short	0x0001
        /*0062*/ 	.short	0x0008
        /*0064*/ 	.byte	0x00, 0xf4, 0x21, 0x00


	//----- nvinfo : EIATTR_KPARAM_INFO
	.align		4
.L_21:
        /*0068*/ 	.byte	0x04, 0x17
        /*006a*/ 	.short	(.L_23 - .L_22)
.L_22:
        /*006c*/ 	.word	0x00000000
        /*0070*/ 	.short	0x0000
        /*0072*/ 	.short	0x0000
        /*0074*/ 	.byte	0x00, 0xf4, 0x21, 0x00


	//----- nvinfo : EIATTR_SPARSE_MMA_MASK
	.align		4
.L_23:
        /*0078*/ 	.byte	0x03, 0x50
        /*007a*/ 	.short	0x0000


	//----- nvinfo : EIATTR_MAXREG_COUNT
	.align		4
        /*007c*/ 	.byte	0x03, 0x1b
        /*007e*/ 	.short	0x00ff


	//----- nvinfo : EIATTR_EXIT_INSTR_OFFSETS
	.align		4
        /*0080*/ 	.byte	0x04, 0x1c
        /*0082*/ 	.short	(.L_25 - .L_24)


	//   ....[0]....
.L_24:
        /*0084*/ 	.word	0x00000b40


	//----- nvinfo : EIATTR_REQNTID
	.align		4
.L_25:
        /*0088*/ 	.byte	0x04, 0x10
        /*008a*/ 	.short	(.L_27 - .L_26)
.L_26:
        /*008c*/ 	.word	0x00000080
        /*0090*/ 	.word	0x00000001
        /*0094*/ 	.word	0x00000001


	//----- nvinfo : EIATTR_CBANK_PARAM_SIZE
	.align		4
.L_27:
        /*0098*/ 	.byte	0x03, 0x19
        /*009a*/ 	.short	0x0034


	//----- nvinfo : EIATTR_PARAM_CBANK
	.align		4
        /*009c*/ 	.byte	0x04, 0x0a
        /*009e*/ 	.short	(.L_29 - .L_28)
	.align		4
.L_28:
        /*00a0*/ 	.word	index@(.nv.constant0.triton_poi_fused__unsafe_index_add_mul_sub_93)
        /*00a4*/ 	.short	0x0210
        /*00a6*/ 	.short	0x0034


	//----- nvinfo : EIATTR_SW_WAR
	.align		4
.L_29:
        /*00a8*/ 	.byte	0x04, 0x36
        /*00aa*/ 	.short	(.L_31 - .L_30)
.L_30:
        /*00ac*/ 	.word	0x00000008
.L_31:


//--------------------- .nv.callgraph             --------------------------
	.section	.nv.callgraph,"",@"SHT_CUDA_CALLGRAPH"
	.align	4
	.sectionentsize	8
	.align		4
        /*0000*/ 	.word	0x00000000
	.align		4
        /*0004*/ 	.word	0xffffffff
	.align		4
        /*0008*/ 	.word	0x00000000
	.align		4
        /*000c*/ 	.word	0xfffffffe
	.align		4
        /*0010*/ 	.word	0x00000000
	.align		4
        /*0014*/ 	.word	0xfffffffd
	.align		4
        /*0018*/ 	.word	0x00000000
	.align		4
        /*001c*/ 	.word	0xfffffffc


//--------------------- .text.triton_poi_fused__unsafe_index_add_mul_sub_93 --------------------------
	.section	.text.triton_poi_fused__unsafe_index_add_mul_sub_93,"ax",@progbits
	.align	128
        .global         triton_poi_fused__unsafe_index_add_mul_sub_93
        .type           triton_poi_fused__unsafe_index_add_mul_sub_93,@function
        .size           triton_poi_fused__unsafe_index_add_mul_sub_93,(.L_x_1 - triton_poi_fused__unsafe_index_add_mul_sub_93)
        .other          triton_poi_fused__unsafe_index_add_mul_sub_93,@"STO_CUDA_ENTRY STV_DEFAULT"
triton_poi_fused__unsafe_index_add_mul_sub_93:
.text.triton_poi_fused__unsafe_index_add_mul_sub_93:
[----:B------:R-:W-:Y:S01]  /*0000*/  LDC R1, c[0x0][0x28] ;  /* 0x00000a00ff017b82 */ /* 0x000fe20000000800 */
[----:B------:R-:W1:Y:S07]  /*0010*/  S2R R0, SR_TID.X ;  /* 0x0000000000007919 */ /* 0x000e6e0000002100 */
[----:B------:R-:W2:Y:S01]  /*0020*/  LDC.64 R4, c[0x0][0x210] ;  /* 0x00008400ff047b82 */ /* 0x000ea20000000a00 */
[----:B------:R-:W-:Y:S01]  /*0030*/  ULDC.64 UR4, c[0x0][0x208] ;  /* 0x0000820000047ab9 */ /* 0x000fe20000000a00 */
[----:B------:R-:W-:Y:S01]  /*0040*/  ULDC.64 UR6, c[0x0][0x220] ;  /* 0x0000880000067ab9 */ /* 0x000fe20000000a00 */
[----:B------:R-:W3:Y:S05]  /*0050*/  S2R R3, SR_CTAID.X ;  /* 0x0000000000037919 */ /* 0x000eea0000002500 */
[----:B------:R-:W4:Y:S01]  /*0060*/  LDC.64 R26, c[0x0][0x218] ;  /* 0x00008600ff1a7b82 */ /* 0x000f220000000a00 */
[----:B-1----:R-:W-:Y:S01]  /*0070*/  IMAD.SHL.U32 R0, R0, 0x4, RZ ;  /* 0x0000000400007824 */ /* 0x002fe200078e00ff */
[----:B---3--:R-:W-:-:S04]  /*0080*/  SHF.R.S32.HI R18, RZ, 0x15, R3 ;  /* 0x00000015ff127819 */ /* 0x008fc80000011403 */
[----:B------:R-:W-:Y:S02]  /*0090*/  LOP3.LUT R0, R0, 0x1fc, RZ, 0xc0, !PT ;  /* 0x000001fc00007812 */ /* 0x000fe400078ec0ff */
[----:B------:R-:W-:-:S03]  /*00a0*/  SGXT R18, R18, 0x1 ;  /* 0x000000011212781a */ /* 0x000fc60000000200 */
[----:B------:R-:W-:-:S04]  /*00b0*/  IMAD R3, R3, 0x400, R0 ;  /* 0x0000040003037824 */ /* 0x000fc800078e0200 */
[----:B------:R-:W-:Y:S01]  /*00c0*/  VIADD R17, R3, 0x200 ;  /* 0x0000020003117836 */ /* 0x000fe20000000000 */
[----:B------:R-:W-:-:S04]  /*00d0*/  SHF.R.S32.HI R0, RZ, 0x1f, R3 ;  /* 0x0000001fff007819 */ /* 0x000fc80000011403 */
[----:B------:R-:W-:Y:S02]  /*00e0*/  LEA.HI R6, R18, R17, RZ, 0x4 ;  /* 0x0000001112067211 */ /* 0x000fe400078f20ff */
[----:B------:R-:W-:Y:S02]  /*00f0*/  LEA.HI R0, R0, R3, RZ, 0x4 ;  /* 0x0000000300007211 */ /* 0x000fe400078f20ff */
[----:B------:R-:W-:Y:S02]  /*0100*/  SHF.R.S32.HI R6, RZ, 0x4, R6 ;  /* 0x00000004ff067819 */ /* 0x000fe40000011406 */
[----:B------:R-:W-:Y:S02]  /*0110*/  SHF.R.S32.HI R2, RZ, 0x4, R0 ;  /* 0x00000004ff027819 */ /* 0x000fe40000011400 */
[----:B------:R-:W-:Y:S02]  /*0120*/  LEA.HI R8, R6, R6, RZ, 0x4 ;  /* 0x0000000606087211 */ /* 0x000fe400078f20ff */
[----:B------:R-:W-:-:S02]  /*0130*/  LEA.HI R7, R2, R2, RZ, 0x4 ;  /* 0x0000000202077211 */ /* 0x000fc400078f20ff */
[----:B------:R-:W-:Y:S02]  /*0140*/  LOP3.LUT R9, R8, 0xfffffff0, RZ, 0xc0, !PT ;  /* 0xfffffff008097812 */ /* 0x000fe400078ec0ff */
[----:B------:R-:W-:Y:S02]  /*0150*/  LOP3.LUT R7, R7, 0xfffffff0, RZ, 0xc0, !PT ;  /* 0xfffffff007077812 */ /* 0x000fe400078ec0ff */
[----:B------:R-:W-:Y:S01]  /*0160*/  LOP3.LUT R16, R0, 0xfffffff0, RZ, 0xc0, !PT ;  /* 0xfffffff000107812 */ /* 0x000fe200078ec0ff */
[----:B------:R-:W-:Y:S02]  /*0170*/  IMAD.IADD R9, R6, 0x1, -R9 ;  /* 0x0000000106097824 */ /* 0x000fe400078e0a09 */
[----:B------:R-:W-:Y:S02]  /*0180*/  IMAD.IADD R7, R2, 0x1, -R7 ;  /* 0x0000000102077824 */ /* 0x000fe400078e0a07 */
[--C-:B--2---:R-:W-:Y:S02]  /*0190*/  IMAD.WIDE R10, R9, 0x8, R4.reuse ;  /* 0x00000008090a7825 */ /* 0x104fe400078e0204 */
[----:B------:R-:W1:Y:S02]  /*01a0*/  LDC.64 R8, c[0x0][0x228] ;  /* 0x00008a00ff087b82 */ /* 0x000e640000000a00 */
[----:B------:R-:W-:-:S02]  /*01b0*/  IMAD.WIDE R20, R7, 0x8, R4 ;  /* 0x0000000807147825 */ /* 0x000fc400078e0204 */
[----:B------:R-:W2:Y:S02]  /*01c0*/  LDG.E.EL.64 R10, desc[UR4][R10.64] ;  /* 0x000000040a0a7981 */ /* 0x000ea4000c2e1b00 */
[----:B------:R-:W-:Y:S02]  /*01d0*/  IMAD.IADD R16, R3, 0x1, -R16 ;  /* 0x0000000103107824 */ /* 0x000fe400078e0a10 */
[----:B------:R-:W3:Y:S02]  /*01e0*/  LDG.E.EL.64 R20, desc[UR4][R20.64] ;  /* 0x0000000414147981 */ /* 0x000ee4000c2e1b00 */
[----:B----4-:R-:W-:-:S06]  /*01f0*/  IMAD.WIDE R12, R16, 0x8, R26 ;  /* 0x00000008100c7825 */ /* 0x010fcc00078e021a */
[----:B------:R-:W4:Y:S01]  /*0200*/  LDG.E.EL.128 R12, desc[UR4][R12.64] ;  /* 0x000000040c0c7981 */ /* 0x000f22000c2e1d00 */
[----:B-1----:R-:W-:-:S06]  /*0210*/  IMAD.WIDE R4, R16, 0x8, R8 ;  /* 0x0000000810047825 */ /* 0x002fcc00078e0208 */
[----:B------:R-:W5:Y:S01]  /*0220*/  LDG.E.EL.128 R4, desc[UR4][R4.64] ;  /* 0x0000000404047981 */ /* 0x000f62000c2e1d00 */
[----:B------:R-:W-:-:S05]  /*0230*/  VIADD R25, R3, 0x2 ;  /* 0x0000000203197836 */ /* 0x000fca0000000000 */
[----:B------:R-:W-:-:S04]  /*0240*/  LEA.HI R0, R18, R25, RZ, 0x4 ;  /* 0x0000001912007211 */ /* 0x000fc800078f20ff */
[----:B------:R-:W-:-:S05]  /*0250*/  LOP3.LUT R0, R0, 0xfffffff0, RZ, 0xc0, !PT ;  /* 0xfffffff000007812 */ /* 0x000fca00078ec0ff */
[----:B------:R-:W-:Y:S01]  /*0260*/  IMAD.IADD R25, R25, 0x1, -R0 ;  /* 0x0000000119197824 */ /* 0x000fe200078e0a00 */
[----:B------:R-:W-:-:S04]  /*0270*/  LEA.HI R17, R18, R17, RZ, 0x8 ;  /* 0x0000001112117211 */ /* 0x000fc800078f40ff */
[----:B------:R-:W-:Y:S02]  /*0280*/  SHF.R.S32.HI R17, RZ, 0x8, R17 ;  /* 0x00000008ff117819 */ /* 0x000fe40000011411 */
[----:B--2---:R-:W-:-:S04]  /*0290*/  SHF.R.U32.HI R23, RZ, 0x1c, R11 ;  /* 0x0000001cff177819 */ /* 0x004fc8000001160b */
[----:B------:R-:W-:Y:S02]  /*02a0*/  LOP3.LUT R23, R23, 0x8, RZ, 0xc0, !PT ;  /* 0x0000000817177812 */ /* 0x000fe400078ec0ff */
[----:B---3--:R-:W-:Y:S02]  /*02b0*/  SHF.R.U32.HI R19, RZ, 0x1c, R21 ;  /* 0x0000001cff137819 */ /* 0x008fe40000011615 */
[----:B------:R-:W-:Y:S02]  /*02c0*/  IADD3 R2, P1, R10, R23, RZ ;  /* 0x000000170a027210 */ /* 0x000fe40007f3e0ff */
[----:B------:R-:W-:-:S03]  /*02d0*/  LOP3.LUT R19, R19, 0x8, RZ, 0xc0, !PT ;  /* 0x0000000813137812 */ /* 0x000fc600078ec0ff */
[----:B------:R-:W-:Y:S01]  /*02e0*/  IMAD.X R11, RZ, RZ, R11, P1 ;  /* 0x000000ffff0b7224 */ /* 0x000fe200008e060b */
[----:B------:R-:W-:Y:S02]  /*02f0*/  IADD3 R19, P0, R20, R19, RZ ;  /* 0x0000001314137210 */ /* 0x000fe40007f1e0ff */
[----:B----4-:R-:W-:Y:S02]  /*0300*/  SHF.R.U32.HI R28, RZ, 0x1a, R13 ;  /* 0x0000001aff1c7819 */ /* 0x010fe4000001160d */
[----:B------:R-:W-:Y:S01]  /*0310*/  SHF.L.U64.HI R0, R2, 0x5, R11 ;  /* 0x0000000502007819 */ /* 0x000fe2000001020b */
[----:B------:R-:W-:Y:S01]  /*0320*/  IMAD.X R20, RZ, RZ, R21, P0 ;  /* 0x000000ffff147224 */ /* 0x000fe200000e0615 */
[----:B------:R-:W-:Y:S01]  /*0330*/  LEA R29, P0, R12, UR6, 0x2 ;  /* 0x000000060c1d7c11 */ /* 0x000fe2000f8010ff */
[----:B------:R-:W-:Y:S01]  /*0340*/  IMAD.SHL.U32 R2, R2, 0x20, RZ ;  /* 0x0000002002027824 */ /* 0x000fe200078e00ff */
[----:B------:R-:W-:Y:S02]  /*0350*/  LOP3.LUT R28, R28, 0x20, RZ, 0xc0, !PT ;  /* 0x000000201c1c7812 */ /* 0x000fe400078ec0ff */
[----:B------:R-:W-:-:S02]  /*0360*/  LEA.HI.X R13, R12, UR7, R13, 0x2, P0 ;  /* 0x000000070c0d7c11 */ /* 0x000fc400080f140d */
[----:B------:R-:W-:Y:S01]  /*0370*/  IADD3 R22, P2, P3, R2, R29, R28 ;  /* 0x0000001d02167210 */ /* 0x000fe20007b5e01c */
[C---:B------:R-:W-:Y:S01]  /*0380*/  IMAD.SHL.U32 R10, R19.reuse, 0x20, RZ ;  /* 0x00000020130a7824 */ /* 0x040fe200078e00ff */
[----:B------:R-:W-:Y:S02]  /*0390*/  SHF.L.U64.HI R11, R19, 0x5, R20 ;  /* 0x00000005130b7819 */ /* 0x000fe40000010214 */
[----:B------:R-:W-:Y:S02]  /*03a0*/  IADD3.X R23, R0, R13, RZ, P2, P3 ;  /* 0x0000000d00177210 */ /* 0x000fe400017e64ff */
[----:B------:R-:W-:Y:S02]  /*03b0*/  SHF.R.U32.HI R19, RZ, 0x1a, R15 ;  /* 0x0000001aff137819 */ /* 0x000fe4000001160f */
[----:B------:R-:W-:Y:S01]  /*03c0*/  LEA R12, P2, R14, UR6, 0x2 ;  /* 0x000000060e0c7c11 */ /* 0x000fe2000f8410ff */
[----:B------:R-:W-:Y:S01]  /*03d0*/  IMAD.SHL.U32 R20, R17, 0x40, RZ ;  /* 0x0000004011147824 */ /* 0x000fe200078e00ff */
[----:B------:R-:W-:-:S02]  /*03e0*/  IADD3 R28, P0, P1, R10, R29, R28 ;  /* 0x0000001d0a1c7210 */ /* 0x000fc4000791e01c */
[----:B------:R-:W-:Y:S02]  /*03f0*/  LEA.HI R17, R18, R3, RZ, 0x8 ;  /* 0x0000000312117211 */ /* 0x000fe400078f40ff */
[----:B------:R-:W-:Y:S02]  /*0400*/  LOP3.LUT R19, R19, 0x20, RZ, 0xc0, !PT ;  /* 0x0000002013137812 */ /* 0x000fe400078ec0ff */
[----:B------:R-:W-:Y:S02]  /*0410*/  LEA.HI.X R14, R14, UR7, R15, 0x2, P2 ;  /* 0x000000070e0e7c11 */ /* 0x000fe400090f140f */
[----:B-----5:R-:W-:Y:S02]  /*0420*/  SHF.R.U32.HI R15, RZ, 0x1a, R5 ;  /* 0x0000001aff0f7819 */ /* 0x020fe40000011605 */
[----:B------:R-:W-:Y:S02]  /*0430*/  IADD3 R18, P5, P4, R10, R12, R19 ;  /* 0x0000000c0a127210 */ /* 0x000fe40007cbe013 */
[----:B------:R-:W-:-:S02]  /*0440*/  SHF.R.S32.HI R17, RZ, 0x8, R17 ;  /* 0x00000008ff117819 */ /* 0x000fc40000011411 */
[----:B------:R-:W-:Y:S02]  /*0450*/  IADD3.X R29, R11, R13, RZ, P0, P1 ;  /* 0x0000000d0b1d7210 */ /* 0x000fe400007e24ff */
[----:B------:R-:W-:Y:S02]  /*0460*/  LOP3.LUT R13, R15, 0x20, RZ, 0xc0, !PT ;  /* 0x000000200f0d7812 */ /* 0x000fe400078ec0ff */
[----:B------:R-:W-:Y:S02]  /*0470*/  LEA R15, P0, R4, UR6, 0x2 ;  /* 0x00000006040f7c11 */ /* 0x000fe4000f8010ff */
[----:B------:R-:W-:Y:S01]  /*0480*/  IADD3 R12, P3, P2, R2, R12, R19 ;  /* 0x0000000c020c7210 */ /* 0x000fe20007a7e013 */
[----:B------:R-:W-:Y:S01]  /*0490*/  IMAD.SHL.U32 R21, R17, 0x40, RZ ;  /* 0x0000004011157824 */ /* 0x000fe200078e00ff */
[----:B------:R-:W-:Y:S02]  /*04a0*/  IADD3.X R19, R11, R14, RZ, P5, P4 ;  /* 0x0000000e0b137210 */ /* 0x000fe40002fe84ff */
[----:B------:R-:W-:-:S02]  /*04b0*/  LEA.HI.X R5, R4, UR7, R5, 0x2, P0 ;  /* 0x0000000704057c11 */ /* 0x000fc400080f1405 */
[----:B------:R-:W-:Y:S01]  /*04c0*/  IADD3 R30, P0, P1, R10, R15, R13 ;  /* 0x0000000f0a1e7210 */ /* 0x000fe2000791e00d */
[----:B------:R-:W-:-:S03]  /*04d0*/  IMAD.WIDE R18, R21, 0x4, R18 ;  /* 0x0000000415127825 */ /* 0x000fc600078e0212 */
[----:B------:R-:W-:Y:S02]  /*04e0*/  IADD3.X R31, R11, R5, RZ, P0, P1 ;  /* 0x000000050b1f7210 */ /* 0x000fe400007e24ff */
[----:B------:R-:W-:Y:S01]  /*04f0*/  IADD3 R4, P0, P1, R2, R15, R13 ;  /* 0x0000000f02047210 */ /* 0x000fe2000791e00d */
[----:B------:R1:W2:Y:S01]  /*0500*/  LDG.E.EL R24, desc[UR4][R18.64] ;  /* 0x0000000412187981 */ /* 0x0002a2000c2e1900 */
[----:B------:R-:W-:Y:S01]  /*0510*/  IADD3.X R13, R0, R14, RZ, P3, P2 ;  /* 0x0000000e000d7210 */ /* 0x000fe20001fe44ff */
[----:B------:R-:W-:Y:S01]  /*0520*/  IMAD.WIDE R22, R20, 0x4, R22 ;  /* 0x0000000414167825 */ /* 0x000fe200078e0216 */
[----:B------:R-:W-:-:S03]  /*0530*/  IADD3.X R5, R0, R5, RZ, P0, P1 ;  /* 0x0000000500057210 */ /* 0x000fc600007e24ff */
[C---:B------:R-:W-:Y:S02]  /*0540*/  IMAD.WIDE R12, R20.reuse, 0x4, R12 ;  /* 0x00000004140c7825 */ /* 0x040fe400078e020c */
[----:B------:R-:W3:Y:S01]  /*0550*/  LDG.E.EL R22, desc[UR4][R22.64] ;  /* 0x0000000416167981 */ /* 0x000ee2000c2e1900 */
[----:B-1----:R-:W1:Y:S01]  /*0560*/  LDC.64 R18, c[0x0][0x230] ;  /* 0x00008c00ff127b82 */ /* 0x002e620000000a00 */
[----:B------:R-:W-:-:S04]  /*0570*/  IMAD.WIDE R14, R20, 0x4, R4 ;  /* 0x00000004140e7825 */ /* 0x000fc800078e0204 */
[C---:B------:R-:W-:Y:S01]  /*0580*/  IMAD.WIDE R4, R25.reuse, 0x8, R8 ;  /* 0x0000000819047825 */ /* 0x040fe200078e0208 */
[----:B------:R-:W-:Y:S01]  /*0590*/  SHF.R.U32.HI R8, RZ, 0x1a, R7 ;  /* 0x0000001aff087819 */ /* 0x000fe20000011607 */
[----:B------:R-:W3:Y:S04]  /*05a0*/  LDG.E.EL R9, desc[UR4][R14.64] ;  /* 0x000000040e097981 */ /* 0x000ee8000c2e1900 */
[----:B------:R4:W5:Y:S01]  /*05b0*/  LDG.E.EL R23, desc[UR4][R12.64] ;  /* 0x000000040c177981 */ /* 0x000962000c2e1900 */
[----:B------:R-:W-:Y:S01]  /*05c0*/  LOP3.LUT R8, R8, 0x20, RZ, 0xc0, !PT ;  /* 0x0000002008087812 */ /* 0x000fe200078ec0ff */
[----:B----4-:R-:W-:Y:S01]  /*05d0*/  IMAD.WIDE R12, R25, 0x8, R26 ;  /* 0x00000008190c7825 */ /* 0x010fe200078e021a */
[----:B------:R-:W-:-:S04]  /*05e0*/  LEA R25, P0, R6, UR6, 0x2 ;  /* 0x0000000606197c11 */ /* 0x000fc8000f8010ff */
[----:B------:R-:W-:Y:S02]  /*05f0*/  LEA.HI.X R7, R6, UR7, R7, 0x2, P0 ;  /* 0x0000000706077c11 */ /* 0x000fe400080f1407 */
[----:B------:R-:W-:Y:S01]  /*0600*/  IADD3 R14, P0, P1, R10, R25, R8 ;  /* 0x000000190a0e7210 */ /* 0x000fe2000791e008 */
[----:B------:R-:W-:-:S03]  /*0610*/  IMAD.WIDE R28, R21, 0x4, R28 ;  /* 0x00000004151c7825 */ /* 0x000fc600078e021c */
[----:B------:R-:W-:Y:S01]  /*0620*/  IADD3.X R15, R11, R7, RZ, P0, P1 ;  /* 0x000000070b0f7210 */ /* 0x000fe200007e24ff */
[----:B------:R-:W-:Y:S02]  /*0630*/  IMAD.WIDE R30, R21, 0x4, R30 ;  /* 0x00000004151e7825 */ /* 0x000fe400078e021e */
[----:B------:R-:W4:Y:S02]  /*0640*/  LDG.E.EL R28, desc[UR4][R28.64] ;  /* 0x000000041c1c7981 */ /* 0x000f24000c2e1900 */
[----:B-1----:R-:W-:-:S04]  /*0650*/  IMAD.WIDE R18, R16, 0x4, R18 ;  /* 0x0000000410127825 */ /* 0x002fc800078e0212 */
[----:B------:R-:W-:Y:S01]  /*0660*/  IMAD.WIDE R14, R21, 0x4, R14 ;  /* 0x00000004150e7825 */ /* 0x000fe200078e020e */
[----:B------:R-:W-:Y:S01]  /*0670*/  IADD3 R6, P0, P1, R2, R25, R8 ;  /* 0x0000001902067210 */ /* 0x000fe2000791e008 */
[----:B------:R-:W2:Y:S04]  /*0680*/  LDG.E.EL.128 R16, desc[UR4][R18.64] ;  /* 0x0000000412107981 */ /* 0x000ea8000c2e1d00 */
[----:B------:R-:W4:Y:S04]  /*0690*/  LDG.E.EL R29, desc[UR4][R30.64] ;  /* 0x000000041e1d7981 */ /* 0x000f28000c2e1900 */
[----:B------:R-:W2:Y:S01]  /*06a0*/  LDG.E.EL R25, desc[UR4][R14.64] ;  /* 0x000000040e197981 */ /* 0x000ea2000c2e1900 */
[----:B------:R-:W-:-:S03]  /*06b0*/  IADD3.X R7, R0, R7, RZ, P0, P1 ;  /* 0x0000000700077210 */ /* 0x000fc600007e24ff */
[----:B------:R-:W5:Y:S01]  /*06c0*/  LDG.E.EL.128 R12, desc[UR4][R12.64] ;  /* 0x000000040c0c7981 */ /* 0x000f62000c2e1d00 */
[----:B------:R-:W-:-:S05]  /*06d0*/  IMAD.WIDE R6, R20, 0x4, R6 ;  /* 0x0000000414067825 */ /* 0x000fca00078e0206 */
[----:B------:R-:W5:Y:S04]  /*06e0*/  LDG.E.EL R26, desc[UR4][R6.64] ;  /* 0x00000004061a7981 */ /* 0x000f68000c2e1900 */
[----:B------:R-:W5:Y:S01]  /*06f0*/  LDG.E.EL.128 R4, desc[UR4][R4.64] ;  /* 0x0000000404047981 */ /* 0x000f62000c2e1d00 */
[----:B---3--:R-:W-:Y:S01]  /*0700*/  FADD R9, -R22, R9 ;  /* 0x0000000916097221 */ /* 0x008fe20000000100 */
[----:B----4-:R-:W-:-:S04]  /*0710*/  FADD R29, -R28, R29 ;  /* 0x0000001d1c1d7221 */ /* 0x010fc80000000100 */
[C---:B--2---:R-:W-:Y:S01]  /*0720*/  FFMA R8, R16.reuse, R29, R28 ;  /* 0x0000001d10087223 */ /* 0x044fe2000000001c */
[----:B------:R-:W-:Y:S01]  /*0730*/  FFMA R16, R16, R9, R22 ;  /* 0x0000000910107223 */ /* 0x000fe20000000016 */
[--C-:B-----5:R-:W-:Y:S02]  /*0740*/  SHF.R.U32.HI R29, RZ, 0x1a, R13.reuse ;  /* 0x0000001aff1d7819 */ /* 0x120fe4000001160d */
[C---:B------:R-:W-:Y:S02]  /*0750*/  LEA R28, P0, R12.reuse, UR6, 0x2 ;  /* 0x000000060c1c7c11 */ /* 0x040fe4000f8010ff */
[----:B------:R-:W-:Y:S02]  /*0760*/  LOP3.LUT R29, R29, 0x20, RZ, 0xc0, !PT ;  /* 0x000000201d1d7812 */ /* 0x000fe400078ec0ff */
[----:B------:R-:W-:Y:S02]  /*0770*/  LEA.HI.X R9, R12, UR7, R13, 0x2, P0 ;  /* 0x000000070c097c11 */ /* 0x000fe400080f140d */
[----:B------:R-:W-:-:S02]  /*0780*/  IADD3 R12, P0, P1, R10, R28, R29 ;  /* 0x0000001c0a0c7210 */ /* 0x000fc4000791e01d */
[----:B------:R-:W-:Y:S02]  /*0790*/  IADD3 R28, P2, P3, R2, R28, R29 ;  /* 0x0000001c021c7210 */ /* 0x000fe40007b5e01d */
[-C--:B------:R-:W-:Y:S02]  /*07a0*/  IADD3.X R13, R11, R9.reuse, RZ, P0, P1 ;  /* 0x000000090b0d7210 */ /* 0x080fe400007e24ff */
[----:B------:R-:W-:Y:S01]  /*07b0*/  IADD3.X R29, R0, R9, RZ, P2, P3 ;  /* 0x00000009001d7210 */ /* 0x000fe200017e64ff */
[----:B------:R-:W-:Y:S01]  /*07c0*/  FADD R9, -R24, R25 ;  /* 0x0000001918097221 */ /* 0x000fe20000000100 */
[----:B------:R-:W-:Y:S01]  /*07d0*/  FADD R26, -R23, R26 ;  /* 0x0000001a171a7221 */ /* 0x000fe20000000100 */
[----:B------:R-:W-:Y:S02]  /*07e0*/  SHF.R.U32.HI R25, RZ, 0x1a, R15 ;  /* 0x0000001aff197819 */ /* 0x000fe4000001160f */
[C---:B------:R-:W-:Y:S01]  /*07f0*/  FFMA R9, R17.reuse, R9, R24 ;  /* 0x0000000911097223 */ /* 0x040fe20000000018 */
[----:B------:R-:W-:Y:S01]  /*0800*/  SHF.R.U32.HI R22, RZ, 0x1a, R5 ;  /* 0x0000001aff167819 */ /* 0x000fe20000011605 */
[----:B------:R-:W-:Y:S01]  /*0810*/  FFMA R17, R17, R26, R23 ;  /* 0x0000001a11117223 */ /* 0x000fe20000000017 */
[----:B------:R-:W-:-:S02]  /*0820*/  LEA R24, P1, R4, UR6, 0x2 ;  /* 0x0000000604187c11 */ /* 0x000fc4000f8210ff */
[----:B------:R-:W-:Y:S02]  /*0830*/  LEA R23, P0, R14, UR6, 0x2 ;  /* 0x000000060e177c11 */ /* 0x000fe4000f8010ff */
[----:B------:R-:W-:Y:S02]  /*0840*/  LOP3.LUT R25, R25, 0x20, RZ, 0xc0, !PT ;  /* 0x0000002019197812 */ /* 0x000fe400078ec0ff */
[----:B------:R-:W-:Y:S02]  /*0850*/  LOP3.LUT R22, R22, 0x20, RZ, 0xc0, !PT ;  /* 0x0000002016167812 */ /* 0x000fe400078ec0ff */
[----:B------:R-:W-:Y:S02]  /*0860*/  LEA.HI.X R27, R4, UR7, R5, 0x2, P1 ;  /* 0x00000007041b7c11 */ /* 0x000fe400088f1405 */
[----:B------:R-:W-:Y:S02]  /*0870*/  LEA.HI.X R26, R14, UR7, R15, 0x2, P0 ;  /* 0x000000070e1a7c11 */ /* 0x000fe400080f140f */
[----:B------:R-:W-:-:S02]  /*0880*/  IADD3 R4, P2, P3, R10, R23, R25 ;  /* 0x000000170a047210 */ /* 0x000fc40007b5e019 */
[----:B------:R-:W-:Y:S02]  /*0890*/  IADD3 R14, P4, P5, R10, R24, R22 ;  /* 0x000000180a0e7210 */ /* 0x000fe40007d9e016 */
[C---:B------:R-:W-:Y:S02]  /*08a0*/  IADD3.X R5, R11.reuse, R26, RZ, P2, P3 ;  /* 0x0000001a0b057210 */ /* 0x040fe400017e64ff */
[----:B------:R-:W-:Y:S01]  /*08b0*/  IADD3.X R15, R11, R27, RZ, P4, P5 ;  /* 0x0000001b0b0f7210 */ /* 0x000fe200027ea4ff */
[----:B------:R-:W-:Y:S01]  /*08c0*/  IMAD.WIDE R4, R21, 0x4, R4 ;  /* 0x0000000415047825 */ /* 0x000fe200078e0204 */
[----:B------:R-:W-:-:S03]  /*08d0*/  IADD3 R22, P0, P1, R2, R24, R22 ;  /* 0x0000001802167210 */ /* 0x000fc6000791e016 */
[C---:B------:R-:W-:Y:S01]  /*08e0*/  IMAD.WIDE R14, R21.reuse, 0x4, R14 ;  /* 0x00000004150e7825 */ /* 0x040fe200078e020e */
[----:B------:R-:W-:Y:S01]  /*08f0*/  SHF.R.U32.HI R24, RZ, 0x1a, R7 ;  /* 0x0000001aff187819 */ /* 0x000fe20000011607 */
[----:B------:R-:W2:Y:S02]  /*0900*/  LDG.E.EL R4, desc[UR4][R4.64] ;  /* 0x0000000404047981 */ /* 0x000ea4000c2e1900 */
[----:B------:R-:W-:-:S04]  /*0910*/  IMAD.WIDE R12, R21, 0x4, R12 ;  /* 0x00000004150c7825 */ /* 0x000fc800078e020c */
[----:B------:R-:W-:Y:S02]  /*0920*/  IMAD.WIDE R28, R20, 0x4, R28 ;  /* 0x00000004141c7825 */ /* 0x000fe400078e021c */
[----:B------:R-:W3:Y:S04]  /*0930*/  LDG.E.EL R12, desc[UR4][R12.64] ;  /* 0x000000040c0c7981 */ /* 0x000ee8000c2e1900 */
[----:B------:R1:W3:Y:S04]  /*0940*/  LDG.E.EL R5, desc[UR4][R14.64] ;  /* 0x000000040e057981 */ /* 0x0002e8000c2e1900 */
[----:B------:R4:W5:Y:S01]  /*0950*/  LDG.E.EL R13, desc[UR4][R28.64] ;  /* 0x000000041c0d7981 */ /* 0x000962000c2e1900 */
[----:B-1----:R-:W-:-:S02]  /*0960*/  LOP3.LUT R15, R24, 0x20, RZ, 0xc0, !PT ;  /* 0x00000020180f7812 */ /* 0x002fc400078ec0ff */
[----:B------:R-:W-:-:S04]  /*0970*/  LEA R14, P2, R6, UR6, 0x2 ;  /* 0x00000006060e7c11 */ /* 0x000fc8000f8410ff */
[----:B------:R-:W-:Y:S02]  /*0980*/  LEA.HI.X R6, R6, UR7, R7, 0x2, P2 ;  /* 0x0000000706067c11 */ /* 0x000fe400090f1407 */
[----:B------:R-:W-:Y:S02]  /*0990*/  IADD3 R10, P4, P5, R10, R14, R15 ;  /* 0x0000000e0a0a7210 */ /* 0x000fe40007d9e00f */
[C---:B------:R-:W-:Y:S02]  /*09a0*/  IADD3 R24, P2, P3, R2.reuse, R23, R25 ;  /* 0x0000001702187210 */ /* 0x040fe40007b5e019 */
[----:B------:R-:W-:Y:S02]  /*09b0*/  IADD3.X R11, R11, R6, RZ, P4, P5 ;  /* 0x000000060b0b7210 */ /* 0x000fe400027ea4ff */
[----:B----4-:R-:W-:Y:S02]  /*09c0*/  IADD3 R28, P4, P5, R2, R14, R15 ;  /* 0x0000000e021c7210 */ /* 0x010fe40007d9e00f */
[----:B------:R-:W-:-:S02]  /*09d0*/  IADD3.X R25, R0, R26, RZ, P2, P3 ;  /* 0x0000001a00197210 */ /* 0x000fc400017e64ff */
[C---:B------:R-:W-:Y:S02]  /*09e0*/  IADD3.X R23, R0.reuse, R27, RZ, P0, P1 ;  /* 0x0000001b00177210 */ /* 0x040fe400007e24ff */
[----:B------:R-:W-:Y:S01]  /*09f0*/  IADD3.X R29, R0, R6, RZ, P4, P5 ;  /* 0x00000006001d7210 */ /* 0x000fe200027ea4ff */
[----:B------:R-:W-:Y:S02]  /*0a00*/  IMAD.WIDE R6, R21, 0x4, R10 ;  /* 0x0000000415067825 */ /* 0x000fe400078e020a */
[----:B------:R-:W1:Y:S02]  /*0a10*/  LDC.64 R10, c[0x0][0x238] ;  /* 0x00008e00ff0a7b82 */ /* 0x000e640000000a00 */
[C---:B------:R-:W-:Y:S02]  /*0a20*/  IMAD.WIDE R24, R20.reuse, 0x4, R24 ;  /* 0x0000000414187825 */ /* 0x040fe400078e0218 */
[----:B------:R-:W2:Y:S02]  /*0a30*/  LDG.E.EL R7, desc[UR4][R6.64] ;  /* 0x0000000406077981 */ /* 0x000ea4000c2e1900 */
[----:B------:R-:W-:-:S02]  /*0a40*/  IMAD.WIDE R22, R20, 0x4, R22 ;  /* 0x0000000414167825 */ /* 0x000fc400078e0216 */
[----:B------:R-:W4:Y:S02]  /*0a50*/  LDG.E.EL R24, desc[UR4][R24.64] ;  /* 0x0000000418187981 */ /* 0x000f24000c2e1900 */
[----:B------:R-:W-:Y:S02]  /*0a60*/  IMAD.WIDE R28, R20, 0x4, R28 ;  /* 0x00000004141c7825 */ /* 0x000fe400078e021c */
[----:B------:R-:W5:Y:S04]  /*0a70*/  LDG.E.EL R22, desc[UR4][R22.64] ;  /* 0x0000000416167981 */ /* 0x000f68000c2e1900 */
[----:B------:R-:W4:Y:S01]  /*0a80*/  LDG.E.EL R29, desc[UR4][R28.64] ;  /* 0x000000041c1d7981 */ /* 0x000f22000c2e1900 */
[----:B-1----:R-:W-:-:S04]  /*0a90*/  IMAD.WIDE R2, R3, 0x4, R10 ;  /* 0x0000000403027825 */ /* 0x002fc800078e020a */
[----:B---3--:R-:W-:-:S04]  /*0aa0*/  FADD R5, -R12, R5 ;  /* 0x000000050c057221 */ /* 0x008fc80000000100 */
[----:B------:R-:W-:Y:S01]  /*0ab0*/  FFMA R10, R18, R5, R12 ;  /* 0x00000005120a7223 */ /* 0x000fe2000000000c */
[----:B--2---:R-:W-:-:S04]  /*0ac0*/  FADD R11, -R4, R7 ;  /* 0x00000007040b7221 */ /* 0x004fc80000000100 */
[----:B------:R-:W-:Y:S01]  /*0ad0*/  FFMA R11, R19, R11, R4 ;  /* 0x0000000b130b7223 */ /* 0x000fe20000000004 */
[----:B-----5:R-:W-:Y:S01]  /*0ae0*/  FADD R0, -R13, R22 ;  /* 0x000000160d007221 */ /* 0x020fe20000000100 */
[----:B----4-:R-:W-:-:S03]  /*0af0*/  FADD R15, -R24, R29 ;  /* 0x0000001d180f7221 */ /* 0x010fc60000000100 */
[----:B------:R-:W-:Y:S01]  /*0b00*/  FFMA R18, R18, R0, R13 ;  /* 0x0000000012127223 */ /* 0x000fe2000000000d */
[----:B------:R-:W-:Y:S01]  /*0b10*/  FFMA R19, R19, R15, R24 ;  /* 0x0000000f13137223 */ /* 0x000fe20000000018 */
[----:B------:R-:W-:Y:S04]  /*0b20*/  STG.E.128 desc[UR4][R2.64], R8 ;  /* 0x0000000802007986 */ /* 0x000fe8000c101d04 */
[----:B------:R-:W-:Y:S01]  /*0b30*/  STG.E.128 desc[UR4][R2.64+0x800], R16 ;  /* 0x0008001002007986 */ /* 0x000fe2000c101d04 */
[----:B------:R-:W-:Y:S05]  /*0b40*/  EXIT ;  /* 0x000000000000794d */ /* 0x000fea0003800000 */
.L_x_0:
[----:B------:R-:W-:-:S00]  /*0b50*/  BRA `(.L_x_0) ;  /* 0xfffffffc00fc7947 */ /* 0x000fc0000383ffff */
[----:B------:R-:W-:-:S00]  /*0b60*/  NOP ;  /* 0x0000000000007918 */ /* 0x000fc00000000000 */
        /* <DEDUP_REMOVED lines=9> */
.L_x_1:


//--------------------- .nv.constant0.triton_poi_fused__unsafe_index_add_mul_sub_93 --------------------------
	.section	.nv.constant0.triton_poi_fused__unsafe_index_add_mul_sub_93,"a",@progbits
	.sectionflags	@""
	.align	4
.nv.constant0.triton_poi_fused__unsafe_index_add_mul_sub_93:
	.zero		580
